	.headerflags	@"EF_CUDA_TEXMODE_UNIFIED EF_CUDA_64BIT_ADDRESS EF_CUDA_ACCELERATORS EF_CUDA_SM90 EF_CUDA_VIRTUAL_SM(EF_CUDA_SM90)"
	.elftype	@"ET_EXEC"


//--------------------- .nv.info                  --------------------------
	.section	.nv.info,"",@"SHT_CUDA_INFO"
	.align	4


	//----- nvinfo : EIATTR_REGCOUNT
	.align		4
        /*0000*/ 	.byte	0x04, 0x2f
        /*0002*/ 	.short	(.L_1 - .L_0)
	.align		4
.L_0:
        /*0004*/ 	.word	index@(triton_poi_fused_convolution_12)
        /*0008*/ 	.word	0x0000000c


	//----- nvinfo : EIATTR_MIN_STACK_SIZE
	.align		4
.L_1:
        /*000c*/ 	.byte	0x04, 0x12
        /*000e*/ 	.short	(.L_3 - .L_2)
	.align		4
.L_2:
        /*0010*/ 	.word	index@(triton_poi_fused_convolution_12)
        /*0014*/ 	.word	0x00000000


	//----- nvinfo : EIATTR_FRAME_SIZE
	.align		4
.L_3:
        /*0018*/ 	.byte	0x04, 0x11
        /*001a*/ 	.short	(.L_5 - .L_4)
	.align		4
.L_4:
        /*001c*/ 	.word	index@(triton_poi_fused_convolution_12)
        /*0020*/ 	.word	0x00000000


	//----- nvinfo : EIATTR_MIN_STACK_SIZE
	.align		4
.L_5:
        /*0024*/ 	.byte	0x04, 0x12
        /*0026*/ 	.short	(.L_7 - .L_6)
	.align		4
.L_6:
        /*0028*/ 	.word	index@(triton_poi_fused_convolution_12)
        /*002c*/ 	.word	0x00000000
.L_7:


//--------------------- .nv.info.triton_poi_fused_convolution_12 --------------------------
	.section	.nv.info.triton_poi_fused_convolution_12,"",@"SHT_CUDA_INFO"
	.sectionflags	@""
	.align	4


	//----- nvinfo : EIATTR_CUDA_API_VERSION
	.align		4
        /*0000*/ 	.byte	0x04, 0x37
        /*0002*/ 	.short	(.L_9 - .L_8)
.L_8:
        /*0004*/ 	.word	0x0000007c


	//----- nvinfo : EIATTR_KPARAM_INFO
	.align		4
.L_9:
        /*0008*/ 	.byte	0x04, 0x17
        /*000a*/ 	.short	(.L_11 - .L_10)
.L_10:
        /*000c*/ 	.word	0x00000000
        /*0010*/ 	.short	0x0002
        /*0012*/ 	.short	0x0010
        /*0014*/ 	.byte	0x00, 0xf0, 0x11, 0x00


	//----- nvinfo : EIATTR_KPARAM_INFO
	.align		4
.L_11:
        /*0018*/ 	.byte	0x04, 0x17
        /*001a*/ 	.short	(.L_13 - .L_12)
.L_12:
        /*001c*/ 	.word	0x00000000
        /*0020*/ 	.short	0x0001
        /*0022*/ 	.short	0x0008
        /*0024*/ 	.byte	0x00, 0xf4, 0x21, 0x00


	//----- nvinfo : EIATTR_KPARAM_INFO
	.align		4
.L_13:
        /*0028*/ 	.byte	0x04, 0x17
        /*002a*/ 	.short	(.L_15 - .L_14)
.L_14:
        /*002c*/ 	.word	0x00000000
        /*0030*/ 	.short	0x0000
        /*0032*/ 	.short	0x0000
        /*0034*/ 	.byte	0x00, 0xf4, 0x21, 0x00


	//----- nvinfo : EIATTR_SPARSE_MMA_MASK
	.align		4
.L_15:
        /*0038*/ 	.byte	0x03, 0x50
        /*003a*/ 	.short	0x0000


	//----- nvinfo : EIATTR_MAXREG_COUNT
	.align		4
        /*003c*/ 	.byte	0x03, 0x1b
        /*003e*/ 	.short	0x00ff


	//----- nvinfo : EIATTR_EXIT_INSTR_OFFSETS
	.align		4
        /*0040*/ 	.byte	0x04, 0x1c
        /*0042*/ 	.short	(.L_17 - .L_16)


	//   ....[0]....
.L_16:
        /*0044*/ 	.word	0x00000150


	//----- nvinfo : EIATTR_REQNTID
	.align		4
.L_17:
        /*0048*/ 	.byte	0x04, 0x10
        /*004a*/ 	.short	(.L_19 - .L_18)
.L_18:
        /*004c*/ 	.word	0x00000080
        /*0050*/ 	.word	0x00000001
        /*0054*/ 	.word	0x00000001


	//----- nvinfo : EIATTR_CBANK_PARAM_SIZE
	.align		4
.L_19:
        /*0058*/ 	.byte	0x03, 0x19
        /*005a*/ 	.short	0x0014


	//----- nvinfo : EIATTR_PARAM_CBANK
	.align		4
        /*005c*/ 	.byte	0x04, 0x0a
        /*005e*/ 	.short	(.L_21 - .L_20)
	.align		4
.L_20:
        /*0060*/ 	.word	index@(.nv.constant0.triton_poi_fused_convolution_12)
        /*0064*/ 	.short	0x0210
        /*0066*/ 	.short	0x0014


	//----- nvinfo : EIATTR_SW_WAR
	.align		4
.L_21:
        /*0068*/ 	.byte	0x04, 0x36
        /*006a*/ 	.short	(.L_23 - .L_22)
.L_22:
        /*006c*/ 	.word	0x00000008
.L_23:


//--------------------- .nv.callgraph             --------------------------
	.section	.nv.callgraph,"",@"SHT_CUDA_CALLGRAPH"
	.align	4
	.sectionentsize	8
	.align		4
        /*0000*/ 	.word	0x00000000
	.align		4
        /*0004*/ 	.word	0xffffffff
	.align		4
        /*0008*/ 	.word	0x00000000
	.align		4
        /*000c*/ 	.word	0xfffffffe
	.align		4
        /*0010*/ 	.word	0x00000000
	.align		4
        /*0014*/ 	.word	0xfffffffd
	.align		4
        /*0018*/ 	.word	0x00000000
	.align		4
        /*001c*/ 	.word	0xfffffffc


//--------------------- .text.triton_poi_fused_convolution_12 --------------------------
	.section	.text.triton_poi_fused_convolution_12,"ax",@progbits
	.align	128
        .global         triton_poi_fused_convolution_12
        .type           triton_poi_fused_convolution_12,@function
        .size           triton_poi_fused_convolution_12,(.L_x_1 - triton_poi_fused_convolution_12)
        .other          triton_poi_fused_convolution_12,@"STO_CUDA_ENTRY STV_DEFAULT"
triton_poi_fused_convolution_12:
.text.triton_poi_fused_convolution_12:
[----:B------:R-:W-:Y:S01]  /*0000*/  LDC R1, c[0x0][0x28] ;  /* 0x00000a00ff017b82 */ /* 0x000fe20000000800 */
[----:B------:R-:W1:Y:S07]  /*0010*/  S2R R0, SR_TID.X ;  /* 0x0000000000007919 */ /* 0x000e6e0000002100 */
[----:B------:R-:W2:Y:S01]  /*0020*/  LDC.64 R4, c[0x0][0x218] ;  /* 0x00008600ff047b82 */ /* 0x000ea20000000a00 */
[----:B------:R-:W-:Y:S01]  /*0030*/  ULDC.64 UR4, c[0x0][0x208] ;  /* 0x0000820000047ab9 */ /* 0x000fe20000000a00 */
[----:B------:R-:W3:Y:S06]  /*0040*/  S2R R7, SR_CTAID.X ;  /* 0x0000000000077919 */ /* 0x000eec0000002500 */
[----:B------:R-:W4:Y:S01]  /*0050*/  LDC.64 R2, c[0x0][0x210] ;  /* 0x00008400ff027b82 */ /* 0x000f220000000a00 */
[----:B-1----:R-:W-:Y:S01]  /*0060*/  IMAD.SHL.U32 R0, R0, 0x2, RZ ;  /* 0x0000000200007824 */ /* 0x002fe200078e00ff */
[----:B---3--:R-:W-:-:S04]  /*0070*/  SHF.R.S32.HI R6, RZ, 0x17, R7 ;  /* 0x00000017ff067819 */ /* 0x008fc80000011407 */
[----:B------:R-:W-:-:S04]  /*0080*/  LOP3.LUT R0, R0, 0xfe, RZ, 0xc0, !PT ;  /* 0x000000fe00007812 */ /* 0x000fc800078ec0ff */
[----:B------:R-:W-:Y:S02]  /*0090*/  LEA R7, R7, R0, 0x8 ;  /* 0x0000000007077211 */ /* 0x000fe400078e40ff */
[----:B------:R-:W-:-:S03]  /*00a0*/  SGXT R0, R6, 0x1 ;  /* 0x000000010600781a */ /* 0x000fc60000000200 */
[----:B----4-:R-:W-:Y:S01]  /*00b0*/  IMAD.WIDE R2, R7, 0x4, R2 ;  /* 0x0000000407027825 */ /* 0x010fe200078e0202 */
[----:B------:R-:W-:-:S04]  /*00c0*/  LEA.HI R0, R0, R7, RZ, 0x8 ;  /* 0x0000000700007211 */ /* 0x000fc800078f40ff */
[----:B------:R-:W-:-:S05]  /*00d0*/  LOP3.LUT R0, R0, 0xffffff00, RZ, 0xc0, !PT ;  /* 0xffffff0000007812 */ /* 0x000fca00078ec0ff */
[----:B------:R-:W-:Y:S02]  /*00e0*/  IMAD.IADD R9, R7, 0x1, -R0 ;  /* 0x0000000107097824 */ /* 0x000fe400078e0a00 */
[----:B------:R-:W3:Y:S02]  /*00f0*/  LDG.E.64 R6, desc[UR4][R2.64] ;  /* 0x0000000402067981 */ /* 0x000ee4000c1e1b00 */
[----:B--2---:R-:W-:-:S06]  /*0100*/  IMAD.WIDE R4, R9, 0x4, R4 ;  /* 0x0000000409047825 */ /* 0x004fcc00078e0204 */
[----:B------:R-:W3:Y:S02]  /*0110*/  LDG.E.EL.64 R4, desc[UR4][R4.64] ;  /* 0x0000000404047981 */ /* 0x000ee4000c2e1b00 */
[----:B---3--:R-:W-:Y:S01]  /*0120*/  FADD R6, R6, R4 ;  /* 0x0000000406067221 */ /* 0x008fe20000000000 */
[----:B------:R-:W-:-:S05]  /*0130*/  FADD R7, R7, R5 ;  /* 0x0000000507077221 */ /* 0x000fca0000000000 */
[----:B------:R-:W-:Y:S01]  /*0140*/  STG.E.64 desc[UR4][R2.64], R6 ;  /* 0x0000000602007986 */ /* 0x000fe2000c101b04 */
[----:B------:R-:W-:Y:S05]  /*0150*/  EXIT ;  /* 0x000000000000794d */ /* 0x000fea0003800000 */
.L_x_0:
[----:B------:R-:W-:-:S00]  /*0160*/  BRA `(.L_x_0) ;  /* 0xfffffffc00fc7947 */ /* 0x000fc0000383ffff */
[----:B------:R-:W-:-:S00]  /*0170*/  NOP ;  /* 0x0000000000007918 */ /* 0x000fc00000000000 */
        /* <DEDUP_REMOVED lines=8> */
.L_x_1:


//--------------------- .nv.constant0.triton_poi_fused_convolution_12 --------------------------
	.section	.nv.constant0.triton_poi_fused_convolution_12,"a",@progbits
	.sectionflags	@""
	.align	4
.nv.constant0.triton_poi_fused_convolution_12:
	.zero		548
